	.headerflags	@"EF_CUDA_TEXMODE_UNIFIED EF_CUDA_64BIT_ADDRESS EF_CUDA_ACCELERATORS EF_CUDA_SM90 EF_CUDA_VIRTUAL_SM(EF_CUDA_SM90)"
	.elftype	@"ET_EXEC"


//--------------------- .nv.info                  --------------------------
	.section	.nv.info,"",@"SHT_CUDA_INFO"
	.align	4


	//----- nvinfo : EIATTR_REGCOUNT
	.align		4
        /*0000*/ 	.byte	0x04, 0x2f
        /*0002*/ 	.short	(.L_1 - .L_0)
	.align		4
.L_0:
        /*0004*/ 	.word	index@(triton_poi_fused_add_convolution_7)
        /*0008*/ 	.word	0x00000023


	//----- nvinfo : EIATTR_MIN_STACK_SIZE
	.align		4
.L_1:
        /*000c*/ 	.byte	0x04, 0x12
        /*000e*/ 	.short	(.L_3 - .L_2)
	.align		4
.L_2:
        /*0010*/ 	.word	index@(triton_poi_fused_add_convolution_7)
        /*0014*/ 	.word	0x00000000


	//----- nvinfo : EIATTR_FRAME_SIZE
	.align		4
.L_3:
        /*0018*/ 	.byte	0x04, 0x11
        /*001a*/ 	.short	(.L_5 - .L_4)
	.align		4
.L_4:
        /*001c*/ 	.word	index@(triton_poi_fused_add_convolution_7)
        /*0020*/ 	.word	0x00000000


	//----- nvinfo : EIATTR_MIN_STACK_SIZE
	.align		4
.L_5:
        /*0024*/ 	.byte	0x04, 0x12
        /*0026*/ 	.short	(.L_7 - .L_6)
	.align		4
.L_6:
        /*0028*/ 	.word	index@(triton_poi_fused_add_convolution_7)
        /*002c*/ 	.word	0x00000000
.L_7:


//--------------------- .nv.info.triton_poi_fused_add_convolution_7 --------------------------
	.section	.nv.info.triton_poi_fused_add_convolution_7,"",@"SHT_CUDA_INFO"
	.sectionflags	@""
	.align	4


	//----- nvinfo : EIATTR_CUDA_API_VERSION
	.align		4
        /*0000*/ 	.byte	0x04, 0x37
        /*0002*/ 	.short	(.L_9 - .L_8)
.L_8:
        /*0004*/ 	.word	0x0000007c


	//----- nvinfo : EIATTR_KPARAM_INFO
	.align		4
.L_9:
        /*0008*/ 	.byte	0x04, 0x17
        /*000a*/ 	.short	(.L_11 - .L_10)
.L_10:
        /*000c*/ 	.word	0x00000000
        /*0010*/ 	.short	0x000a
        /*0012*/ 	.short	0x004c
        /*0014*/ 	.byte	0x00, 0xf0, 0x11, 0x00


	//----- nvinfo : EIATTR_KPARAM_INFO
	.align		4
.L_11:
        /*0018*/ 	.byte	0x04, 0x17
        /*001a*/ 	.short	(.L_13 - .L_12)
.L_12:
        /*001c*/ 	.word	0x00000000
        /*0020*/ 	.short	0x0009
        /*0022*/ 	.short	0x0048
        /*0024*/ 	.byte	0x00, 0xf0, 0x11, 0x00


	//----- nvinfo : EIATTR_KPARAM_INFO
	.align		4
.L_13:
        /*0028*/ 	.byte	0x04, 0x17
        /*002a*/ 	.short	(.L_15 - .L_14)
.L_14:
        /*002c*/ 	.word	0x00000000
        /*0030*/ 	.short	0x0008
        /*0032*/ 	.short	0x0040
        /*0034*/ 	.byte	0x00, 0xf4, 0x21, 0x00


	//----- nvinfo : EIATTR_KPARAM_INFO
	.align		4
.L_15:
        /*0038*/ 	.byte	0x04, 0x17
        /*003a*/ 	.short	(.L_17 - .L_16)
.L_16:
        /*003c*/ 	.word	0x00000000
        /*0040*/ 	.short	0x0007
        /*0042*/ 	.short	0x0038
        /*0044*/ 	.byte	0x00, 0xf4, 0x21, 0x00


	//----- nvinfo : EIATTR_KPARAM_INFO
	.align		4
.L_17:
        /*0048*/ 	.byte	0x04, 0x17
        /*004a*/ 	.short	(.L_19 - .L_18)
.L_18:
        /*004c*/ 	.word	0x00000000
        /*0050*/ 	.short	0x0006
        /*0052*/ 	.short	0x0030
        /*0054*/ 	.byte	0x00, 0xf4, 0x21, 0x00


	//----- nvinfo : EIATTR_KPARAM_INFO
	.align		4
.L_19:
        /*0058*/ 	.byte	0x04, 0x17
        /*005a*/ 	.short	(.L_21 - .L_20)
.L_20:
        /*005c*/ 	.word	0x00000000
        /*0060*/ 	.short	0x0005
        /*0062*/ 	.short	0x0028
        /*0064*/ 	.byte	0x00, 0xf4, 0x21, 0x00


	//----- nvinfo : EIATTR_KPARAM_INFO
	.align		4
.L_21:
        /*0068*/ 	.byte	0x04, 0x17
        /*006a*/ 	.short	(.L_23 - .L_22)
.L_22:
        /*006c*/ 	.word	0x00000000
        /*0070*/ 	.short	0x0004
        /*0072*/ 	.short	0x0020
        /*0074*/ 	.byte	0x00, 0xf4, 0x21, 0x00


	//----- nvinfo : EIATTR_KPARAM_INFO
	.align		4
.L_23:
        /*0078*/ 	.byte	0x04, 0x17
        /*007a*/ 	.short	(.L_25 - .L_24)
.L_24:
        /*007c*/ 	.word	0x00000000
        /*0080*/ 	.short	0x0003
        /*0082*/ 	.short	0x0018
        /*0084*/ 	.byte	0x00, 0xf4, 0x21, 0x00


	//----- nvinfo : EIATTR_KPARAM_INFO
	.align		4
.L_25:
        /*0088*/ 	.byte	0x04, 0x17
        /*008a*/ 	.short	(.L_27 - .L_26)
.L_26:
        /*008c*/ 	.word	0x00000000
        /*0090*/ 	.short	0x0002
        /*0092*/ 	.short	0x0010
        /*0094*/ 	.byte	0x00, 0xf4, 0x21, 0x00


	//----- nvinfo : EIATTR_KPARAM_INFO
	.align		4
.L_27:
        /*0098*/ 	.byte	0x04, 0x17
        /*009a*/ 	.short	(.L_29 - .L_28)
.L_28:
        /*009c*/ 	.word	0x00000000
        /*00a0*/ 	.short	0x0001
        /*00a2*/ 	.short	0x0008
        /*00a4*/ 	.byte	0x00, 0xf4, 0x21, 0x00


	//----- nvinfo : EIATTR_KPARAM_INFO
	.align		4
.L_29:
        /*00a8*/ 	.byte	0x04, 0x17
        /*00aa*/ 	.short	(.L_31 - .L_30)
.L_30:
        /*00ac*/ 	.word	0x00000000
        /*00b0*/ 	.short	0x0000
        /*00b2*/ 	.short	0x0000
        /*00b4*/ 	.byte	0x00, 0xf4, 0x21, 0x00


	//----- nvinfo : EIATTR_SPARSE_MMA_MASK
	.align		4
.L_31:
        /*00b8*/ 	.byte	0x03, 0x50
        /*00ba*/ 	.short	0x0000


	//----- nvinfo : EIATTR_MAXREG_COUNT
	.align		4
        /*00bc*/ 	.byte	0x03, 0x1b
        /*00be*/ 	.short	0x00ff


	//----- nvinfo : EIATTR_EXIT_INSTR_OFFSETS
	.align		4
        /*00c0*/ 	.byte	0x04, 0x1c
        /*00c2*/ 	.short	(.L_33 - .L_32)


	//   ....[0]....
.L_32:
        /*00c4*/ 	.word	0x00000710


	//   ....[1]....
        /*00c8*/ 	.word	0x00000730


	//----- nvinfo : EIATTR_REQNTID
	.align		4
.L_33:
        /*00cc*/ 	.byte	0x04, 0x10
        /*00ce*/ 	.short	(.L_35 - .L_34)
.L_34:
        /*00d0*/ 	.word	0x00000020
        /*00d4*/ 	.word	0x00000001
        /*00d8*/ 	.word	0x00000001


	//----- nvinfo : EIATTR_CBANK_PARAM_SIZE
	.align		4
.L_35:
        /*00dc*/ 	.byte	0x03, 0x19
        /*00de*/ 	.short	0x0050


	//----- nvinfo : EIATTR_PARAM_CBANK
	.align		4
        /*00e0*/ 	.byte	0x04, 0x0a
        /*00e2*/ 	.short	(.L_37 - .L_36)
	.align		4
.L_36:
        /*00e4*/ 	.word	index@(.nv.constant0.triton_poi_fused_add_convolution_7)
        /*00e8*/ 	.short	0x0210
        /*00ea*/ 	.short	0x0050


	//----- nvinfo : EIATTR_SW_WAR
	.align		4
.L_37:
        /*00ec*/ 	.byte	0x04, 0x36
        /*00ee*/ 	.short	(.L_39 - .L_38)
.L_38:
        /*00f0*/ 	.word	0x00000008
.L_39:


//--------------------- .nv.callgraph             --------------------------
	.section	.nv.callgraph,"",@"SHT_CUDA_CALLGRAPH"
	.align	4
	.sectionentsize	8
	.align		4
        /*0000*/ 	.word	0x00000000
	.align		4
        /*0004*/ 	.word	0xffffffff
	.align		4
        /*0008*/ 	.word	0x00000000
	.align		4
        /*000c*/ 	.word	0xfffffffe
	.align		4
        /*0010*/ 	.word	0x00000000
	.align		4
        /*0014*/ 	.word	0xfffffffd
	.align		4
        /*0018*/ 	.word	0x00000000
	.align		4
        /*001c*/ 	.word	0xfffffffc


//--------------------- .text.triton_poi_fused_add_convolution_7 --------------------------
	.section	.text.triton_poi_fused_add_convolution_7,"ax",@progbits
	.sectionflags	@"SHF_BARRIERS=1"
	.align	128
        .global         triton_poi_fused_add_convolution_7
        .type           triton_poi_fused_add_convolution_7,@function
        .size           triton_poi_fused_add_convolution_7,(.L_x_1 - triton_poi_fused_add_convolution_7)
        .other          triton_poi_fused_add_convolution_7,@"STO_CUDA_ENTRY STV_DEFAULT"
triton_poi_fused_add_convolution_7:
.text.triton_poi_fused_add_convolution_7:
[----:B------:R-:W0:Y:S01]  /*0000*/  LDC R1, c[0x0][0x28] ;  /* 0x00000a00ff017b82 */ /* 0x000e220000000800 */
[----:B------:R-:W1:Y:S07]  /*0010*/  S2R R0, SR_TID.X ;  /* 0x0000000000007919 */ /* 0x000e6e0000002100 */
[----:B------:R-:W2:Y:S01]  /*0020*/  S2UR UR4, SR_CTAID.X ;  /* 0x00000000000479c3 */ /* 0x000ea20000002500 */
[----:B------:R-:W-:Y:S01]  /*0030*/  IMAD.MOV.U32 R12, RZ, RZ, RZ ;  /* 0x000000ffff0c7224 */ /* 0x000fe200078e00ff */
[----:B------:R-:W-:Y:S01]  /*0040*/  ULDC.64 UR6, c[0x0][0x208] ;  /* 0x0000820000067ab9 */ /* 0x000fe20000000a00 */
[----:B------:R-:W3:Y:S05]  /*0050*/  S2R R2, SR_CTAID.Y ;  /* 0x0000000000027919 */ /* 0x000eea0000002600 */
[----:B------:R-:W4:Y:S08]  /*0060*/  LDC.64 R8, c[0x0][0x238] ;  /* 0x00008e00ff087b82 */ /* 0x000f300000000a00 */
[----:B------:R-:W5:Y:S08]  /*0070*/  LDC.64 R4, c[0x0][0x218] ;  /* 0x00008600ff047b82 */ /* 0x000f700000000a00 */
[----:B------:R-:W5:Y:S01]  /*0080*/  LDC.64 R18, c[0x0][0x230] ;  /* 0x00008c00ff127b82 */ /* 0x000f620000000a00 */
[----:B--2---:R-:W-:Y:S01]  /*0090*/  USHF.L.U32 UR4, UR4, 0x2, URZ ;  /* 0x0000000204047899 */ /* 0x004fe2000800063f */
[----:B-1----:R-:W-:-:S06]  /*00a0*/  SHF.R.U32.HI R14, RZ, 0x1, R0 ;  /* 0x00000001ff0e7819 */ /* 0x002fcc0000011600 */
[----:B------:R-:W1:Y:S01]  /*00b0*/  LDC.64 R20, c[0x0][0x240] ;  /* 0x00009000ff147b82 */ /* 0x000e620000000a00 */
[----:B------:R-:W-:Y:S01]  /*00c0*/  LOP3.LUT R13, R0, 0x1, RZ, 0xc0, !PT ;  /* 0x00000001000d7812 */ /* 0x000fe200078ec0ff */
[----:B---3--:R-:W-:Y:S01]  /*00d0*/  IMAD.SHL.U32 R27, R2, 0x10, RZ ;  /* 0x00000010021b7824 */ /* 0x008fe200078e00ff */
[----:B------:R-:W-:Y:S02]  /*00e0*/  SHF.R.S32.HI R11, RZ, 0x1b, R2 ;  /* 0x0000001bff0b7819 */ /* 0x000fe40000011402 */
[----:B------:R-:W-:Y:S02]  /*00f0*/  SGXT.U32 R14, R14, 0x4 ;  /* 0x000000040e0e781a */ /* 0x000fe40000000000 */
[----:B------:R-:W-:Y:S01]  /*0100*/  SGXT R11, R11, 0x1 ;  /* 0x000000010b0b781a */ /* 0x000fe20000000200 */
[----:B------:R-:W2:Y:S01]  /*0110*/  LDC.64 R2, c[0x0][0x210] ;  /* 0x00008400ff027b82 */ /* 0x000ea20000000a00 */
[----:B------:R-:W-:-:S04]  /*0120*/  LOP3.LUT R10, R27, R14, RZ, 0xfc, !PT ;  /* 0x0000000e1b0a7212 */ /* 0x000fc800078efcff */
[----:B------:R-:W-:Y:S02]  /*0130*/  LEA.HI R11, R11, R10, RZ, 0x2 ;  /* 0x0000000a0b0b7211 */ /* 0x000fe400078f10ff */
[----:B------:R-:W-:Y:S01]  /*0140*/  ISETP.GE.AND P1, PT, R10, 0x10, PT ;  /* 0x000000100a00780c */ /* 0x000fe20003f26270 */
[----:B------:R-:W3:Y:S01]  /*0150*/  LDC.64 R6, c[0x0][0x220] ;  /* 0x00008800ff067b82 */ /* 0x000ee20000000a00 */
[----:B------:R-:W-:Y:S02]  /*0160*/  LOP3.LUT R15, R11, 0xfffffffc, RZ, 0xc0, !PT ;  /* 0xfffffffc0b0f7812 */ /* 0x000fe400078ec0ff */
[----:B------:R-:W-:-:S03]  /*0170*/  LEA R11, R13, UR4, 0x1 ;  /* 0x000000040d0b7c11 */ /* 0x000fc6000f8e08ff */
[C---:B------:R-:W-:Y:S01]  /*0180*/  IMAD.IADD R15, R10.reuse, 0x1, -R15 ;  /* 0x000000010a0f7824 */ /* 0x040fe200078e0a0f */
[----:B------:R-:W-:Y:S01]  /*0190*/  ISETP.GE.AND P0, PT, R11, 0x4, PT ;  /* 0x000000040b00780c */ /* 0x000fe20003f06270 */
[----:B------:R-:W3:Y:S01]  /*01a0*/  LDC.64 R22, c[0x0][0x250] ;  /* 0x00009400ff167b82 */ /* 0x000ee20000000a00 */
[C---:B------:R-:W-:Y:S01]  /*01b0*/  LEA R11, R10.reuse, R11, 0x2 ;  /* 0x0000000b0a0b7211 */ /* 0x040fe200078e10ff */
[----:B----4-:R-:W-:Y:S01]  /*01c0*/  IMAD.WIDE R8, R15, 0x4, R8 ;  /* 0x000000040f087825 */ /* 0x010fe200078e0208 */
[----:B------:R-:W-:Y:S02]  /*01d0*/  ISETP.LT.AND P0, PT, R10, 0x10, !P0 ;  /* 0x000000100a00780c */ /* 0x000fe40004701270 */
[----:B------:R-:W-:Y:S01]  /*01e0*/  CS2R R16, SRZ ;  /* 0x0000000000107805 */ /* 0x000fe2000001ff00 */
[----:B-----5:R-:W-:Y:S01]  /*01f0*/  IMAD.WIDE R4, R11, 0x4, R4 ;  /* 0x000000040b047825 */ /* 0x020fe200078e0204 */
[----:B------:R4:W5:Y:S03]  /*0200*/  @!P1 LDG.E.EL R12, desc[UR6][R8.64] ;  /* 0x00000006080c9981 */ /* 0x000966000c2e1900 */
[----:B0-----:R-:W-:-:S04]  /*0210*/  IMAD.WIDE R18, R15, 0x4, R18 ;  /* 0x000000040f127825 */ /* 0x001fc800078e0212 */
[----:B-1----:R-:W-:Y:S02]  /*0220*/  IMAD.WIDE R20, R15, 0x4, R20 ;  /* 0x000000040f147825 */ /* 0x002fe400078e0214 */
[----:B------:R-:W5:Y:S01]  /*0230*/  @P0 LDG.E.EL.64 R16, desc[UR6][R4.64] ;  /* 0x0000000604100981 */ /* 0x000f62000c2e1b00 */
[----:B----4-:R-:W-:Y:S01]  /*0240*/  CS2R R8, SRZ ;  /* 0x0000000000087805 */ /* 0x010fe2000001ff00 */
[----:B--2---:R-:W-:-:S04]  /*0250*/  IMAD.WIDE R2, R11, 0x4, R2 ;  /* 0x000000040b027825 */ /* 0x004fc800078e0202 */
[----:B---3--:R-:W-:Y:S01]  /*0260*/  IMAD.WIDE R6, R11, 0x4, R6 ;  /* 0x000000040b067825 */ /* 0x008fe200078e0206 */
[----:B------:R-:W-:Y:S01]  /*0270*/  CS2R R10, SRZ ;  /* 0x00000000000a7805 */ /* 0x000fe2000001ff00 */
[----:B------:R-:W2:Y:S02]  /*0280*/  LDG.E R31, desc[UR6][R22.64+0x4] ;  /* 0x00000406161f7981 */ /* 0x000ea4000c1e1900 */
[----:B------:R-:W-:Y:S02]  /*0290*/  IMAD.MOV.U32 R15, RZ, RZ, RZ ;  /* 0x000000ffff0f7224 */ /* 0x000fe400078e00ff */
[----:B------:R-:W-:Y:S01]  /*02a0*/  IMAD.MOV.U32 R26, RZ, RZ, RZ ;  /* 0x000000ffff1a7224 */ /* 0x000fe200078e00ff */
[----:B------:R-:W3:Y:S04]  /*02b0*/  @P0 LDG.E.EL.64 R8, desc[UR6][R6.64] ;  /* 0x0000000606080981 */ /* 0x000ee8000c2e1b00 */
[----:B------:R-:W3:Y:S04]  /*02c0*/  @!P1 LDG.E.EL R15, desc[UR6][R20.64] ;  /* 0x00000006140f9981 */ /* 0x000ee8000c2e1900 */
[----:B------:R0:W4:Y:S04]  /*02d0*/  @!P1 LDG.E.EL R26, desc[UR6][R18.64] ;  /* 0x00000006121a9981 */ /* 0x000128000c2e1900 */
[----:B------:R-:W4:Y:S04]  /*02e0*/  @P0 LDG.E.EL.64 R10, desc[UR6][R2.64] ;  /* 0x00000006020a0981 */ /* 0x000f28000c2e1b00 */
[----:B------:R-:W4:Y:S01]  /*02f0*/  LDG.E R25, desc[UR6][R22.64] ;  /* 0x0000000616197981 */ /* 0x000f22000c1e1900 */
[----:B------:R-:W-:Y:S01]  /*0300*/  IMAD.SHL.U32 R28, R0, 0x2, RZ ;  /* 0x00000002001c7824 */ /* 0x000fe200078e00ff */
[----:B0-----:R-:W0:Y:S02]  /*0310*/  LDC.64 R18, c[0x0][0x228] ;  /* 0x00008a00ff127b82 */ /* 0x001e240000000a00 */
[----:B------:R1:W4:Y:S02]  /*0320*/  LDG.E R24, desc[UR6][R22.64+0x8] ;  /* 0x0000080616187981 */ /* 0x000324000c1e1900 */
[----:B------:R-:W-:-:S04]  /*0330*/  LOP3.LUT R27, R27, 0xe, R28, 0xf8, !PT ;  /* 0x0000000e1b1b7812 */ /* 0x000fc800078ef81c */
[----:B------:R-:W-:Y:S01]  /*0340*/  SHF.R.S32.HI R30, RZ, 0x1f, R27 ;  /* 0x0000001fff1e7819 */ /* 0x000fe2000001141b */
[----:B------:R-:W0:Y:S01]  /*0350*/  LDC.64 R28, c[0x0][0x248] ;  /* 0x00009200ff1c7b82 */ /* 0x000e220000000a00 */
[----:B------:R-:W-:Y:S02]  /*0360*/  SHF.R.U32.HI R32, RZ, 0x3, R0 ;  /* 0x00000003ff207819 */ /* 0x000fe40000011600 */
[----:B------:R-:W-:Y:S02]  /*0370*/  LEA.HI R30, R30, R27, RZ, 0x2 ;  /* 0x0000001b1e1e7211 */ /* 0x000fe400078f10ff */
[----:B------:R-:W-:Y:S02]  /*0380*/  SGXT.U32 R20, R32, 0x2 ;  /* 0x000000022014781a */ /* 0x000fe40000000000 */
[----:B------:R-:W-:Y:S02]  /*0390*/  LOP3.LUT R32, R30, 0xfffffffc, RZ, 0xc0, !PT ;  /* 0xfffffffc1e207812 */ /* 0x000fe400078ec0ff */
[----:B------:R-:W-:-:S02]  /*03a0*/  LOP3.LUT R20, R20, UR4, RZ, 0xfc, !PT ;  /* 0x0000000414147c12 */ /* 0x000fc4000f8efcff */
[----:B------:R-:W-:Y:S01]  /*03b0*/  SHF.L.U32 R30, R30, 0x2, RZ ;  /* 0x000000021e1e7819 */ /* 0x000fe200000006ff */
[C---:B------:R-:W-:Y:S01]  /*03c0*/  IMAD.IADD R21, R27.reuse, 0x1, -R32 ;  /* 0x000000011b157824 */ /* 0x040fe200078e0a20 */
[----:B------:R-:W-:Y:S02]  /*03d0*/  ISETP.GE.AND P1, PT, R20, 0x4, PT ;  /* 0x000000041400780c */ /* 0x000fe40003f26270 */
[----:B-1----:R-:W-:Y:S01]  /*03e0*/  LOP3.LUT R23, R30, 0xfffffff0, RZ, 0xc0, !PT ;  /* 0xfffffff01e177812 */ /* 0x002fe200078ec0ff */
[----:B------:R-:W-:Y:S01]  /*03f0*/  IMAD R22, R20, 0x4, R21 ;  /* 0x0000000414167824 */ /* 0x000fe200078e0215 */
[C---:B------:R-:W-:Y:S02]  /*0400*/  ISETP.GE.AND P2, PT, R27.reuse, 0x10, PT ;  /* 0x000000101b00780c */ /* 0x040fe40003f46270 */
[----:B------:R-:W-:Y:S02]  /*0410*/  ISETP.LT.AND P1, PT, R27, 0x10, !P1 ;  /* 0x000000101b00780c */ /* 0x000fe40004f21270 */
[----:B------:R-:W-:Y:S01]  /*0420*/  IADD3 R23, R22, R23, RZ ;  /* 0x0000001716177210 */ /* 0x000fe20007ffe0ff */
[----:B0-----:R-:W-:Y:S01]  /*0430*/  IMAD.WIDE R28, R21, 0x4, R28 ;  /* 0x00000004151c7825 */ /* 0x001fe200078e021c */
[----:B------:R-:W-:-:S03]  /*0440*/  CS2R R20, SRZ ;  /* 0x0000000000147805 */ /* 0x000fc6000001ff00 */
[----:B------:R-:W-:Y:S01]  /*0450*/  IMAD.WIDE R18, R23, 0x4, R18 ;  /* 0x0000000417127825 */ /* 0x000fe200078e0212 */
[----:B------:R-:W-:-:S05]  /*0460*/  CS2R R22, SRZ ;  /* 0x0000000000167805 */ /* 0x000fca000001ff00 */
[----:B------:R-:W4:Y:S04]  /*0470*/  @P1 LDG.E.EL.64 R20, desc[UR6][R18.64] ;  /* 0x0000000612141981 */ /* 0x000f28000c2e1b00 */
[----:B------:R3:W4:Y:S01]  /*0480*/  @!P2 LDG.E.EL.64 R22, desc[UR6][R28.64] ;  /* 0x000000061c16a981 */ /* 0x000722000c2e1b00 */
[----:B------:R-:W0:Y:S01]  /*0490*/  S2UR UR5, SR_CgaCtaId ;  /* 0x00000000000579c3 */ /* 0x000e220000008800 */
[----:B------:R-:W-:Y:S01]  /*04a0*/  UMOV UR4, 0x400 ;  /* 0x0000040000047882 */ /* 0x000fe20000000000 */
[----:B------:R-:W-:-:S05]  /*04b0*/  IMAD.SHL.U32 R27, R13, 0x20, RZ ;  /* 0x000000200d1b7824 */ /* 0x000fca00078e00ff */
[----:B------:R-:W-:Y:S01]  /*04c0*/  LOP3.LUT R14, R27, R14, RZ, 0xfc, !PT ;  /* 0x0000000e1b0e7212 */ /* 0x000fe200078efcff */
[----:B0-----:R-:W-:-:S06]  /*04d0*/  UPRMT UR4, UR5, 0x654, UR4 ;  /* 0x0000065405047896 */ /* 0x001fcc0008000004 */
[----:B------:R-:W-:Y:S02]  /*04e0*/  LEA R13, R13, UR4, 0x4 ;  /* 0x000000040d0d7c11 */ /* 0x000fe4000f8e20ff */
[----:B------:R-:W-:-:S03]  /*04f0*/  LEA.HI R27, R27, UR4, RZ, 0x1f ;  /* 0x000000041b1b7c11 */ /* 0x000fc6000f8ff8ff */
[C---:B------:R-:W-:Y:S01]  /*0500*/  IMAD R13, R14.reuse, 0x4, R13 ;  /* 0x000000040e0d7824 */ /* 0x040fe200078e020d */
[----:B------:R-:W-:Y:S01]  /*0510*/  LEA R27, R14, R27, 0x2 ;  /* 0x0000001b0e1b7211 */ /* 0x000fe200078e10ff */
[C---:B------:R-:W-:Y:S01]  /*0520*/  IMAD.SHL.U32 R14, R0.reuse, 0x8, RZ ;  /* 0x00000008000e7824 */ /* 0x040fe200078e00ff */
[----:B------:R-:W-:Y:S01]  /*0530*/  LOP3.LUT R0, R0, 0x18, RZ, 0xc0, !PT ;  /* 0x0000001800007812 */ /* 0x000fe200078ec0ff */
[C---:B-----5:R-:W-:Y:S01]  /*0540*/  FADD R16, R12.reuse, R16 ;  /* 0x000000100c107221 */ /* 0x060fe20000000000 */
[----:B------:R-:W-:-:S04]  /*0550*/  FADD R17, R12, R17 ;  /* 0x000000110c117221 */ /* 0x000fc80000000000 */
[----:B--2---:R-:W-:Y:S01]  /*0560*/  FMUL R12, R31, R17 ;  /* 0x000000111f0c7220 */ /* 0x004fe20000400000 */
[----:B---3--:R-:W-:Y:S01]  /*0570*/  FADD R28, R15, R8 ;  /* 0x000000080f1c7221 */ /* 0x008fe20000000000 */
[----:B------:R-:W-:Y:S01]  /*0580*/  FMUL R8, R31, R16 ;  /* 0x000000101f087220 */ /* 0x000fe20000400000 */
[----:B------:R-:W-:Y:S01]  /*0590*/  FADD R29, R15, R9 ;  /* 0x000000090f1d7221 */ /* 0x000fe20000000000 */
[C---:B----4-:R-:W-:Y:S01]  /*05a0*/  FADD R10, R26.reuse, R10 ;  /* 0x0000000a1a0a7221 */ /* 0x050fe20000000000 */
[----:B------:R-:W-:-:S03]  /*05b0*/  FADD R11, R26, R11 ;  /* 0x0000000b1a0b7221 */ /* 0x000fc60000000000 */
[C---:B------:R-:W-:Y:S01]  /*05c0*/  FFMA R9, R25.reuse, R10, R8 ;  /* 0x0000000a19097223 */ /* 0x040fe20000000008 */
[----:B------:R-:W-:-:S03]  /*05d0*/  FFMA R12, R25, R11, R12 ;  /* 0x0000000b190c7223 */ /* 0x000fc6000000000c */
[C---:B------:R-:W-:Y:S01]  /*05e0*/  FFMA R8, R24.reuse, R28, R9 ;  /* 0x0000001c18087223 */ /* 0x040fe20000000009 */
[----:B------:R-:W-:-:S04]  /*05f0*/  FFMA R12, R24, R29, R12 ;  /* 0x0000001d180c7223 */ /* 0x000fc8000000000c */
[----:B------:R-:W-:Y:S04]  /*0600*/  STS [R13], R8 ;  /* 0x000000080d007388 */ /* 0x000fe80000000800 */
[----:B------:R-:W-:Y:S01]  /*0610*/  STS [R27+0x48], R12 ;  /* 0x0000480c1b007388 */ /* 0x000fe20000000800 */
[----:B------:R-:W-:-:S04]  /*0620*/  LOP3.LUT R15, R14, 0xf8, RZ, 0xc0, !PT ;  /* 0x000000f80e0f7812 */ /* 0x000fc800078ec0ff */
[----:B------:R-:W-:Y:S01]  /*0630*/  IADD3 R15, R15, UR4, R0 ;  /* 0x000000040f0f7c10 */ /* 0x000fe2000fffe000 */
[----:B------:R-:W-:Y:S06]  /*0640*/  BAR.SYNC.DEFER_BLOCKING 0x0 ;  /* 0x0000000000007b1d */ /* 0x000fec0000010000 */
[----:B------:R-:W0:Y:S02]  /*0650*/  LDS.64 R14, [R15] ;  /* 0x000000000f0e7984 */ /* 0x000e240000000a00 */
[----:B------:R-:W-:Y:S06]  /*0660*/  BAR.SYNC.DEFER_BLOCKING 0x0 ;  /* 0x0000000000007b1d */ /* 0x000fec0000010000 */
[----:B------:R1:W-:Y:S02]  /*0670*/  @P0 STG.E.64 desc[UR6][R2.64], R10 ;  /* 0x0000000a02000986 */ /* 0x0003e4000c101b06 */
[----:B------:R-:W-:Y:S06]  /*0680*/  BAR.SYNC.DEFER_BLOCKING 0x0 ;  /* 0x0000000000007b1d */ /* 0x000fec0000010000 */
[----:B------:R1:W-:Y:S02]  /*0690*/  @P0 STG.E.64 desc[UR6][R4.64], R16 ;  /* 0x0000001004000986 */ /* 0x0003e4000c101b06 */
[----:B------:R-:W-:Y:S01]  /*06a0*/  BAR.SYNC.DEFER_BLOCKING 0x0 ;  /* 0x0000000000007b1d */ /* 0x000fe20000010000 */
[----:B------:R-:W-:-:S05]  /*06b0*/  FADD R9, R22, R20 ;  /* 0x0000001416097221 */ /* 0x000fca0000000000 */
[----:B------:R1:W-:Y:S01]  /*06c0*/  @P0 STG.E.64 desc[UR6][R6.64], R28 ;  /* 0x0000001c06000986 */ /* 0x0003e2000c101b06 */
[----:B------:R-:W-:Y:S01]  /*06d0*/  FADD R0, R23, R21 ;  /* 0x0000001517007221 */ /* 0x000fe20000000000 */
[----:B0-----:R-:W-:-:S03]  /*06e0*/  FADD R20, R9, R14 ;  /* 0x0000000e09147221 */ /* 0x001fc60000000000 */
[----:B------:R-:W-:Y:S01]  /*06f0*/  FADD R21, R0, R15 ;  /* 0x0000000f00157221 */ /* 0x000fe20000000000 */
[----:B------:R-:W-:Y:S06]  /*0700*/  BAR.SYNC.DEFER_BLOCKING 0x0 ;  /* 0x0000000000007b1d */ /* 0x000fec0000010000 */
[----:B-1----:R-:W-:Y:S05]  /*0710*/  @!P1 EXIT ;  /* 0x000000000000994d */ /* 0x002fea0003800000 */
[----:B------:R-:W-:Y:S01]  /*0720*/  STG.E.64 desc[UR6][R18.64], R20 ;  /* 0x0000001412007986 */ /* 0x000fe2000c101b06 */
[----:B------:R-:W-:Y:S05]  /*0730*/  EXIT ;  /* 0x000000000000794d */ /* 0x000fea0003800000 */
.L_x_0:
[----:B------:R-:W-:-:S00]  /*0740*/  BRA `(.L_x_0) ;  /* 0xfffffffc00fc7947 */ /* 0x000fc0000383ffff */
[----:B------:R-:W-:-:S00]  /*0750*/  NOP ;  /* 0x0000000000007918 */ /* 0x000fc00000000000 */
        /* <DEDUP_REMOVED lines=10> */
.L_x_1:


//--------------------- .nv.shared.triton_poi_fused_add_convolution_7 --------------------------
	.section	.nv.shared.triton_poi_fused_add_convolution_7,"aw",@nobits
	.sectionflags	@""
	.align	16
	.zero		1024


//--------------------- .nv.constant0.triton_poi_fused_add_convolution_7 --------------------------
	.section	.nv.constant0.triton_poi_fused_add_convolution_7,"a",@progbits
	.sectionflags	@""
	.align	4
.nv.constant0.triton_poi_fused_add_convolution_7:
	.zero		608
